	.headerflags	@"EF_CUDA_TEXMODE_UNIFIED EF_CUDA_64BIT_ADDRESS EF_CUDA_ACCELERATORS EF_CUDA_SM90 EF_CUDA_VIRTUAL_SM(EF_CUDA_SM90)"
	.elftype	@"ET_EXEC"


//--------------------- .nv.info                  --------------------------
	.section	.nv.info,"",@"SHT_CUDA_INFO"
	.align	4


	//----- nvinfo : EIATTR_REGCOUNT
	.align		4
        /*0000*/ 	.byte	0x04, 0x2f
        /*0002*/ 	.short	(.L_3 - .L_2)
	.align		4
.L_2:
        /*0004*/ 	.word	index@(triton_poi_fused__native_batch_norm_legit_no_training_add_relu_7)
        /*0008*/ 	.word	0x0000001a


	//----- nvinfo : EIATTR_MIN_STACK_SIZE
	.align		4
.L_3:
        /*000c*/ 	.byte	0x04, 0x12
        /*000e*/ 	.short	(.L_5 - .L_4)
	.align		4
.L_4:
        /*0010*/ 	.word	index@(triton_poi_fused__native_batch_norm_legit_no_training_add_relu_7)
        /*0014*/ 	.word	0x00000000


	//----- nvinfo : EIATTR_FRAME_SIZE
	.align		4
.L_5:
        /*0018*/ 	.byte	0x04, 0x11
        /*001a*/ 	.short	(.L_7 - .L_6)
	.align		4
.L_6:
        /*001c*/ 	.word	index@(triton_poi_fused__native_batch_norm_legit_no_training_add_relu_7)
        /*0020*/ 	.word	0x00000000


	//----- nvinfo : EIATTR_MIN_STACK_SIZE
	.align		4
.L_7:
        /*0024*/ 	.byte	0x04, 0x12
        /*0026*/ 	.short	(.L_9 - .L_8)
	.align		4
.L_8:
        /*0028*/ 	.word	index@(triton_poi_fused__native_batch_norm_legit_no_training_add_relu_7)
        /*002c*/ 	.word	0x00000000
.L_9:


//--------------------- .nv.info.triton_poi_fused__native_batch_norm_legit_no_training_add_relu_7 --------------------------
	.section	.nv.info.triton_poi_fused__native_batch_norm_legit_no_training_add_relu_7,"",@"SHT_CUDA_INFO"
	.sectionflags	@""
	.align	4


	//----- nvinfo : EIATTR_CUDA_API_VERSION
	.align		4
        /*0000*/ 	.byte	0x04, 0x37
        /*0002*/ 	.short	(.L_11 - .L_10)
.L_10:
        /*0004*/ 	.word	0x0000007c


	//----- nvinfo : EIATTR_KPARAM_INFO
	.align		4
.L_11:
        /*0008*/ 	.byte	0x04, 0x17
        /*000a*/ 	.short	(.L_13 - .L_12)
.L_12:
        /*000c*/ 	.word	0x00000000
        /*0010*/ 	.short	0x0007
        /*0012*/ 	.short	0x0038
        /*0014*/ 	.byte	0x00, 0xf0, 0x11, 0x00


	//----- nvinfo : EIATTR_KPARAM_INFO
	.align		4
.L_13:
        /*0018*/ 	.byte	0x04, 0x17
        /*001a*/ 	.short	(.L_15 - .L_14)
.L_14:
        /*001c*/ 	.word	0x00000000
        /*0020*/ 	.short	0x0006
        /*0022*/ 	.short	0x0030
        /*0024*/ 	.byte	0x00, 0xf4, 0x21, 0x00


	//----- nvinfo : EIATTR_KPARAM_INFO
	.align		4
.L_15:
        /*0028*/ 	.byte	0x04, 0x17
        /*002a*/ 	.short	(.L_17 - .L_16)
.L_16:
        /*002c*/ 	.word	0x00000000
        /*0030*/ 	.short	0x0005
        /*0032*/ 	.short	0x0028
        /*0034*/ 	.byte	0x00, 0xf4, 0x21, 0x00


	//----- nvinfo : EIATTR_KPARAM_INFO
	.align		4
.L_17:
        /*0038*/ 	.byte	0x04, 0x17
        /*003a*/ 	.short	(.L_19 - .L_18)
.L_18:
        /*003c*/ 	.word	0x00000000
        /*0040*/ 	.short	0x0004
        /*0042*/ 	.short	0x0020
        /*0044*/ 	.byte	0x00, 0xf4, 0x21, 0x00


	//----- nvinfo : EIATTR_KPARAM_INFO
	.align		4
.L_19:
        /*0048*/ 	.byte	0x04, 0x17
        /*004a*/ 	.short	(.L_21 - .L_20)
.L_20:
        /*004c*/ 	.word	0x00000000
        /*0050*/ 	.short	0x0003
        /*0052*/ 	.short	0x0018
        /*0054*/ 	.byte	0x00, 0xf4, 0x21, 0x00


	//----- nvinfo : EIATTR_KPARAM_INFO
	.align		4
.L_21:
        /*0058*/ 	.byte	0x04, 0x17
        /*005a*/ 	.short	(.L_23 - .L_22)
.L_22:
        /*005c*/ 	.word	0x00000000
        /*0060*/ 	.short	0x0002
        /*0062*/ 	.short	0x0010
        /*0064*/ 	.byte	0x00, 0xf4, 0x21, 0x00


	//----- nvinfo : EIATTR_KPARAM_INFO
	.align		4
.L_23:
        /*0068*/ 	.byte	0x04, 0x17
        /*006a*/ 	.short	(.L_25 - .L_24)
.L_24:
        /*006c*/ 	.word	0x00000000
        /*0070*/ 	.short	0x0001
        /*0072*/ 	.short	0x0008
        /*0074*/ 	.byte	0x00, 0xf4, 0x21, 0x00


	//----- nvinfo : EIATTR_KPARAM_INFO
	.align		4
.L_25:
        /*0078*/ 	.byte	0x04, 0x17
        /*007a*/ 	.short	(.L_27 - .L_26)
.L_26:
        /*007c*/ 	.word	0x00000000
        /*0080*/ 	.short	0x0000
        /*0082*/ 	.short	0x0000
        /*0084*/ 	.byte	0x00, 0xf4, 0x21, 0x00


	//----- nvinfo : EIATTR_SPARSE_MMA_MASK
	.align		4
.L_27:
        /*0088*/ 	.byte	0x03, 0x50
        /*008a*/ 	.short	0x0000


	//----- nvinfo : EIATTR_MAXREG_COUNT
	.align		4
        /*008c*/ 	.byte	0x03, 0x1b
        /*008e*/ 	.short	0x00ff


	//----- nvinfo : EIATTR_EXIT_INSTR_OFFSETS
	.align		4
        /*0090*/ 	.byte	0x04, 0x1c
        /*0092*/ 	.short	(.L_29 - .L_28)


	//   ....[0]....
.L_28:
        /*0094*/ 	.word	0x00000500


	//   ....[1]....
        /*0098*/ 	.word	0x00000520


	//----- nvinfo : EIATTR_REQNTID
	.align		4
.L_29:
        /*009c*/ 	.byte	0x04, 0x10
        /*009e*/ 	.short	(.L_31 - .L_30)
.L_30:
        /*00a0*/ 	.word	0x00000080
        /*00a4*/ 	.word	0x00000001
        /*00a8*/ 	.word	0x00000001


	//----- nvinfo : EIATTR_CBANK_PARAM_SIZE
	.align		4
.L_31:
        /*00ac*/ 	.byte	0x03, 0x19
        /*00ae*/ 	.short	0x003c


	//----- nvinfo : EIATTR_PARAM_CBANK
	.align		4
        /*00b0*/ 	.byte	0x04, 0x0a
        /*00b2*/ 	.short	(.L_33 - .L_32)
	.align		4
.L_32:
        /*00b4*/ 	.word	index@(.nv.constant0.triton_poi_fused__native_batch_norm_legit_no_training_add_relu_7)
        /*00b8*/ 	.short	0x0210
        /*00ba*/ 	.short	0x003c


	//----- nvinfo : EIATTR_SW_WAR
	.align		4
.L_33:
        /*00bc*/ 	.byte	0x04, 0x36
        /*00be*/ 	.short	(.L_35 - .L_34)
.L_34:
        /*00c0*/ 	.word	0x00000008
.L_35:


//--------------------- .nv.callgraph             --------------------------
	.section	.nv.callgraph,"",@"SHT_CUDA_CALLGRAPH"
	.align	4
	.sectionentsize	8
	.align		4
        /*0000*/ 	.word	0x00000000
	.align		4
        /*0004*/ 	.word	0xffffffff
	.align		4
        /*0008*/ 	.word	0x00000000
	.align		4
        /*000c*/ 	.word	0xfffffffe
	.align		4
        /*0010*/ 	.word	0x00000000
	.align		4
        /*0014*/ 	.word	0xfffffffd
	.align		4
        /*0018*/ 	.word	0x00000000
	.align		4
        /*001c*/ 	.word	0xfffffffc


//--------------------- .nv.constant4             --------------------------
	.section	.nv.constant4,"a",@progbits
	.align	8
	.align		8
.nv.constant4:
        /*0000*/ 	.dword	_$_str
	.align		8
        /*0008*/ 	.dword	_$_str_$_2


//--------------------- .text.triton_poi_fused__native_batch_norm_legit_no_training_add_relu_7 --------------------------
	.section	.text.triton_poi_fused__native_batch_norm_legit_no_training_add_relu_7,"ax",@progbits
	.align	128
        .global         triton_poi_fused__native_batch_norm_legit_no_training_add_relu_7
        .type           triton_poi_fused__native_batch_norm_legit_no_training_add_relu_7,@function
        .size           triton_poi_fused__native_batch_norm_legit_no_training_add_relu_7,(.L_x_1 - triton_poi_fused__native_batch_norm_legit_no_training_add_relu_7)
        .other          triton_poi_fused__native_batch_norm_legit_no_training_add_relu_7,@"STO_CUDA_ENTRY STV_DEFAULT"
triton_poi_fused__native_batch_norm_legit_no_training_add_relu_7:
.text.triton_poi_fused__native_batch_norm_legit_no_training_add_relu_7:
[----:B------:R-:W0:Y:S01]  /*0000*/  LDC R1, c[0x0][0x28] ;  /* 0x00000a00ff017b82 */ /* 0x000e220000000800 */
[----:B------:R-:W1:Y:S07]  /*0010*/  S2R R0, SR_TID.X ;  /* 0x0000000000007919 */ /* 0x000e6e0000002100 */
[----:B------:R-:W2:Y:S01]  /*0020*/  LDC.64 R4, c[0x0][0x220] ;  /* 0x00008800ff047b82 */ /* 0x000ea20000000a00 */
[----:B------:R-:W-:Y:S01]  /*0030*/  HFMA2.MMA R12, -RZ, RZ, 0, 0 ;  /* 0x00000000ff0c7435 */ /* 0x000fe200000001ff */
[----:B------:R-:W-:Y:S01]  /*0040*/  ULDC.64 UR4, c[0x0][0x208] ;  /* 0x0000820000047ab9 */ /* 0x000fe20000000a00 */
[----:B------:R-:W3:Y:S05]  /*0050*/  S2R R13, SR_CTAID.X ;  /* 0x00000000000d7919 */ /* 0x000eea0000002500 */
[----:B------:R-:W4:Y:S08]  /*0060*/  LDC.64 R22, c[0x0][0x218] ;  /* 0x00008600ff167b82 */ /* 0x000f300000000a00 */
[----:B------:R-:W5:Y:S08]  /*0070*/  LDC.64 R20, c[0x0][0x210] ;  /* 0x00008400ff147b82 */ /* 0x000f700000000a00 */
[----:B------:R-:W2:Y:S01]  /*0080*/  LDC.64 R8, c[0x0][0x228] ;  /* 0x00008a00ff087b82 */ /* 0x000ea20000000a00 */
[----:B-1----:R-:W-:-:S07]  /*0090*/  SHF.L.U32 R0, R0, 0x1, RZ ;  /* 0x0000000100007819 */ /* 0x002fce00000006ff */
[----:B------:R-:W1:Y:S01]  /*00a0*/  LDC.64 R10, c[0x0][0x230] ;  /* 0x00008c00ff0a7b82 */ /* 0x000e620000000a00 */
[----:B---3--:R-:W-:Y:S02]  /*00b0*/  SHF.R.S32.HI R2, RZ, 0x17, R13 ;  /* 0x00000017ff027819 */ /* 0x008fe4000001140d */
[----:B------:R-:W-:Y:S02]  /*00c0*/  LOP3.LUT R0, R0, 0xfe, RZ, 0xc0, !PT ;  /* 0x000000fe00007812 */ /* 0x000fe400078ec0ff */
[----:B------:R-:W-:-:S03]  /*00d0*/  SGXT R2, R2, 0x1 ;  /* 0x000000010202781a */ /* 0x000fc60000000200 */
[----:B------:R-:W3:Y:S01]  /*00e0*/  LDC.64 R6, c[0x0][0x238] ;  /* 0x00008e00ff067b82 */ /* 0x000ee20000000a00 */
[----:B------:R-:W-:-:S04]  /*00f0*/  LEA R13, R13, R0, 0x8 ;  /* 0x000000000d0d7211 */ /* 0x000fc800078e40ff */
[----:B------:R-:W-:Y:S02]  /*0100*/  LEA.HI R2, R2, R13, RZ, 0x6 ;  /* 0x0000000d02027211 */ /* 0x000fe400078f30ff */
[----:B------:R-:W-:Y:S02]  /*0110*/  ISETP.GE.AND P0, PT, R13, 0x2400, PT ;  /* 0x000024000d00780c */ /* 0x000fe40003f06270 */
[----:B------:R-:W-:-:S05]  /*0120*/  SHF.R.S32.HI R2, RZ, 0x6, R2 ;  /* 0x00000006ff027819 */ /* 0x000fca0000011402 */
[----:B------:R-:W-:-:S05]  /*0130*/  IMAD.HI R0, R2, 0x38e38e39, RZ ;  /* 0x38e38e3902007827 */ /* 0x000fca00078e02ff */
[----:B------:R-:W-:-:S04]  /*0140*/  SHF.R.U32.HI R3, RZ, 0x1f, R0 ;  /* 0x0000001fff037819 */ /* 0x000fc80000011600 */
[----:B------:R-:W-:Y:S02]  /*0150*/  LEA.HI.SX32 R3, R0, R3, 0x1d ;  /* 0x0000000300037211 */ /* 0x000fe400078feaff */
[----:B------:R-:W-:-:S03]  /*0160*/  MOV R0, RZ ;  /* 0x000000ff00007202 */ /* 0x000fc60000000f00 */
[----:B------:R-:W-:-:S04]  /*0170*/  IMAD R17, R3, -0x24, R2 ;  /* 0xffffffdc03117824 */ /* 0x000fc800078e0202 */
[----:B--2---:R-:W-:-:S05]  /*0180*/  IMAD.WIDE R4, R17, 0x4, R4 ;  /* 0x0000000411047825 */ /* 0x004fca00078e0204 */
[----:B------:R-:W2:Y:S04]  /*0190*/  @!P0 LDG.E.EL R12, desc[UR4][R4.64] ;  /* 0x00000004040c8981 */ /* 0x000ea8000c2e1900 */
[----:B------:R1:W2:Y:S01]  /*01a0*/  @!P0 LDG.E.EL R0, desc[UR4][R4.64] ;  /* 0x0000000404008981 */ /* 0x0002a2000c2e1900 */
[----:B------:R-:W-:Y:S02]  /*01b0*/  CS2R R14, SRZ ;  /* 0x00000000000e7805 */ /* 0x000fe4000001ff00 */
[----:B------:R-:W-:Y:S01]  /*01c0*/  CS2R R2, SRZ ;  /* 0x0000000000027805 */ /* 0x000fe2000001ff00 */
[----:B----4-:R-:W-:-:S04]  /*01d0*/  IMAD.WIDE R22, R17, 0x4, R22 ;  /* 0x0000000411167825 */ /* 0x010fc800078e0216 */
[----:B-----5:R-:W-:Y:S01]  /*01e0*/  IMAD.WIDE R20, R13, 0x4, R20 ;  /* 0x000000040d147825 */ /* 0x020fe200078e0214 */
[----:B------:R-:W4:Y:S01]  /*01f0*/  @!P0 LDG.E.EL R14, desc[UR4][R22.64] ;  /* 0x00000004160e8981 */ /* 0x000f22000c2e1900 */
[----:B------:R-:W-:Y:S02]  /*0200*/  CS2R R18, SRZ ;  /* 0x0000000000127805 */ /* 0x000fe4000001ff00 */
[C---:B01----:R-:W-:Y:S01]  /*0210*/  IMAD.WIDE R4, R17.reuse, 0x4, R8 ;  /* 0x0000000411047825 */ /* 0x043fe200078e0208 */
[----:B------:R-:W4:Y:S03]  /*0220*/  @!P0 LDG.E.64 R2, desc[UR4][R20.64] ;  /* 0x0000000414028981 */ /* 0x000f26000c1e1b00 */
[----:B------:R-:W-:Y:S01]  /*0230*/  IMAD.WIDE R10, R17, 0x4, R10 ;  /* 0x00000004110a7825 */ /* 0x000fe200078e020a */
[----:B------:R-:W-:Y:S01]  /*0240*/  CS2R R16, SRZ ;  /* 0x0000000000107805 */ /* 0x000fe2000001ff00 */
[----:B------:R-:W5:Y:S01]  /*0250*/  @!P0 LDG.E.EL R15, desc[UR4][R22.64] ;  /* 0x00000004160f8981 */ /* 0x000f62000c2e1900 */
[----:B------:R-:W-:Y:S01]  /*0260*/  CS2R R8, SRZ ;  /* 0x0000000000087805 */ /* 0x000fe2000001ff00 */
[----:B---3--:R-:W-:-:S02]  /*0270*/  IMAD.WIDE R6, R13, 0x4, R6 ;  /* 0x000000040d067825 */ /* 0x008fc400078e0206 */
[----:B------:R-:W3:Y:S04]  /*0280*/  @!P0 LDG.E.EL R18, desc[UR4][R4.64] ;  /* 0x0000000404128981 */ /* 0x000ee8000c2e1900 */
[----:B------:R-:W3:Y:S04]  /*0290*/  @!P0 LDG.E.EL R17, desc[UR4][R10.64] ;  /* 0x000000040a118981 */ /* 0x000ee8000c2e1900 */
[----:B------:R0:W3:Y:S04]  /*02a0*/  @!P0 LDG.E.EL R19, desc[UR4][R4.64] ;  /* 0x0000000404138981 */ /* 0x0000e8000c2e1900 */
[----:B------:R-:W3:Y:S04]  /*02b0*/  @!P0 LDG.E.EL R16, desc[UR4][R10.64] ;  /* 0x000000040a108981 */ /* 0x000ee8000c2e1900 */
[----:B------:R1:W3:Y:S01]  /*02c0*/  @!P0 LDG.E.64 R8, desc[UR4][R6.64] ;  /* 0x0000000406088981 */ /* 0x0002e2000c1e1b00 */
[----:B0-----:R-:W0:Y:S01]  /*02d0*/  LDC.64 R4, c[0x0][0x240] ;  /* 0x00009000ff047b82 */ /* 0x001e220000000a00 */
[----:B-1----:R-:W-:Y:S01]  /*02e0*/  HFMA2.MMA R7, -RZ, RZ, 1.625, 0 ;  /* 0x3e800000ff077435 */ /* 0x002fe200000001ff */
[----:B0-----:R-:W-:-:S04]  /*02f0*/  IMAD.WIDE R4, R13, 0x4, R4 ;  /* 0x000000040d047825 */ /* 0x001fc800078e0204 */
[----:B--2---:R-:W-:Y:S01]  /*0300*/  FADD R12, R12, 9.9999997473787516356e-06 ;  /* 0x3727c5ac0c0c7421 */ /* 0x004fe20000000000 */
[----:B------:R-:W-:-:S03]  /*0310*/  FADD R0, R0, 9.9999997473787516356e-06 ;  /* 0x3727c5ac00007421 */ /* 0x000fc60000000000 */
[----:B------:R-:W0:Y:S08]  /*0320*/  MUFU.SQRT R21, R12 ;  /* 0x0000000c00157308 */ /* 0x000e300000002000 */
[----:B------:R-:W1:Y:S01]  /*0330*/  MUFU.SQRT R20, R0 ;  /* 0x0000000000147308 */ /* 0x000e620000002000 */
[C---:B0-----:R-:W-:Y:S02]  /*0340*/  FSETP.GT.AND P2, PT, R21.reuse, 8.50705917302346158658e+37, PT ;  /* 0x7e8000001500780b */ /* 0x041fe40003f44000 */
[----:B------:R-:W-:-:S02]  /*0350*/  FSETP.GEU.AND P4, PT, R21, 1.175494350822287508e-38, PT ;  /* 0x008000001500780b */ /* 0x000fc40003f8e000 */
[C---:B-1----:R-:W-:Y:S02]  /*0360*/  FSETP.GT.AND P1, PT, R20.reuse, 8.50705917302346158658e+37, PT ;  /* 0x7e8000001400780b */ /* 0x042fe40003f24000 */
[----:B------:R-:W-:-:S07]  /*0370*/  FSETP.GEU.AND P3, PT, R20, 1.175494350822287508e-38, PT ;  /* 0x008000001400780b */ /* 0x000fce0003f6e000 */
[----:B------:R-:W-:-:S04]  /*0380*/  @P2 FMUL R21, R21, 0.25 ;  /* 0x3e80000015152820 */ /* 0x000fc80000400000 */
[----:B------:R-:W-:Y:S01]  /*0390*/  @!P4 FMUL R21, R21, 16777216 ;  /* 0x4b8000001515c820 */ /* 0x000fe20000400000 */
[----:B------:R-:W-:-:S04]  /*03a0*/  @P1 FMUL R20, R20, 0.25 ;  /* 0x3e80000014141820 */ /* 0x000fc80000400000 */
[----:B------:R-:W-:Y:S01]  /*03b0*/  @!P3 FMUL R20, R20, 16777216 ;  /* 0x4b8000001414b820 */ /* 0x000fe20000400000 */
[----:B------:R-:W0:Y:S01]  /*03c0*/  MUFU.RCP R21, R21 ;  /* 0x0000001500157308 */ /* 0x000e220000001000 */
[----:B------:R-:W-:-:S07]  /*03d0*/  FSEL R0, R7, 1, P2 ;  /* 0x3f80000007007808 */ /* 0x000fce0001000000 */
[----:B------:R-:W1:Y:S01]  /*03e0*/  MUFU.RCP R20, R20 ;  /* 0x0000001400147308 */ /* 0x000e620000001000 */
[----:B------:R-:W-:Y:S01]  /*03f0*/  FSEL R7, R7, 1, P1 ;  /* 0x3f80000007077808 */ /* 0x000fe20000800000 */
[----:B------:R-:W-:Y:S01]  /*0400*/  @!P4 FMUL R0, R0, 16777216 ;  /* 0x4b8000000000c820 */ /* 0x000fe20000400000 */
[----:B----4-:R-:W-:-:S03]  /*0410*/  FADD R3, -R14, R3 ;  /* 0x000000030e037221 */ /* 0x010fc60000000100 */
[----:B------:R-:W-:Y:S01]  /*0420*/  @!P3 FMUL R7, R7, 16777216 ;  /* 0x4b8000000707b820 */ /* 0x000fe20000400000 */
[----:B0-----:R-:W-:Y:S01]  /*0430*/  FMUL R0, R21, R0 ;  /* 0x0000000015007220 */ /* 0x001fe20000400000 */
[----:B-----5:R-:W-:-:S03]  /*0440*/  FADD R2, -R15, R2 ;  /* 0x000000020f027221 */ /* 0x020fc60000000100 */
[----:B------:R-:W-:Y:S01]  /*0450*/  FMUL R0, R3, R0 ;  /* 0x0000000003007220 */ /* 0x000fe20000400000 */
[----:B-1----:R-:W-:-:S03]  /*0460*/  FMUL R7, R20, R7 ;  /* 0x0000000714077220 */ /* 0x002fc60000400000 */
[----:B---3--:R-:W-:Y:S01]  /*0470*/  FFMA R0, R0, R18, R17 ;  /* 0x0000001200007223 */ /* 0x008fe20000000011 */
[----:B------:R-:W-:-:S04]  /*0480*/  FMUL R7, R2, R7 ;  /* 0x0000000702077220 */ /* 0x000fc80000400000 */
[C---:B------:R-:W-:Y:S01]  /*0490*/  FSETP.GEU.AND P2, PT, R0.reuse, -R9, PT ;  /* 0x800000090000720b */ /* 0x040fe20003f4e000 */
[----:B------:R-:W-:Y:S01]  /*04a0*/  FFMA R7, R7, R19, R16 ;  /* 0x0000001307077223 */ /* 0x000fe20000000010 */
[----:B------:R-:W-:-:S03]  /*04b0*/  FADD R9, R0, R9 ;  /* 0x0000000900097221 */ /* 0x000fc60000000000 */
[C---:B------:R-:W-:Y:S01]  /*04c0*/  FADD R0, R7.reuse, R8 ;  /* 0x0000000807007221 */ /* 0x040fe20000000000 */
[----:B------:R-:W-:Y:S02]  /*04d0*/  FSETP.GEU.AND P1, PT, R7, -R8, PT ;  /* 0x800000080700720b */ /* 0x000fe40003f2e000 */
[----:B------:R-:W-:Y:S02]  /*04e0*/  FSEL R9, R9, RZ, P2 ;  /* 0x000000ff09097208 */ /* 0x000fe40001000000 */
[----:B------:R-:W-:Y:S01]  /*04f0*/  FSEL R8, R0, RZ, P1 ;  /* 0x000000ff00087208 */ /* 0x000fe20000800000 */
[----:B------:R-:W-:Y:S08]  /*0500*/  @P0 EXIT ;  /* 0x000000000000094d */ /* 0x000ff00003800000 */
[----:B------:R-:W-:Y:S01]  /*0510*/  STG.E.64 desc[UR4][R4.64], R8 ;  /* 0x0000000804007986 */ /* 0x000fe2000c101b04 */
[----:B------:R-:W-:Y:S05]  /*0520*/  EXIT ;  /* 0x000000000000794d */ /* 0x000fea0003800000 */
.L_x_0:
[----:B------:R-:W-:-:S00]  /*0530*/  BRA `(.L_x_0) ;  /* 0xfffffffc00fc7947 */ /* 0x000fc0000383ffff */
[----:B------:R-:W-:-:S00]  /*0540*/  NOP ;  /* 0x0000000000007918 */ /* 0x000fc00000000000 */
        /* <DEDUP_REMOVED lines=11> */
.L_x_1:


//--------------------- .nv.global.init           --------------------------
	.section	.nv.global.init,"aw",@progbits
.nv.global.init:
	.type		_$_str,@object
	.size		_$_str,(_$_str_$_2 - _$_str)
_$_str:
        /*0000*/ 	.byte	0x5f, 0x5f, 0x43, 0x55, 0x44, 0x41, 0x5f, 0x46, 0x54, 0x5a, 0x00
	.type		_$_str_$_2,@object
	.size		_$_str_$_2,(.L_1 - _$_str_$_2)
_$_str_$_2:
        /*000b*/ 	.byte	0x5f, 0x5f, 0x43, 0x55, 0x44, 0x41, 0x5f, 0x50, 0x52, 0x45, 0x43, 0x5f, 0x53, 0x51, 0x52, 0x54
        /*001b*/ 	.byte	0x00
.L_1:


//--------------------- .nv.constant0.triton_poi_fused__native_batch_norm_legit_no_training_add_relu_7 --------------------------
	.section	.nv.constant0.triton_poi_fused__native_batch_norm_legit_no_training_add_relu_7,"a",@progbits
	.sectionflags	@""
	.align	4
.nv.constant0.triton_poi_fused__native_batch_norm_legit_no_training_add_relu_7:
	.zero		588
